	.headerflags	@"EF_CUDA_TEXMODE_UNIFIED EF_CUDA_64BIT_ADDRESS EF_CUDA_ACCELERATORS EF_CUDA_SM90 EF_CUDA_VIRTUAL_SM(EF_CUDA_SM90)"
	.elftype	@"ET_EXEC"


//--------------------- .nv.info                  --------------------------
	.section	.nv.info,"",@"SHT_CUDA_INFO"
	.align	4


	//----- nvinfo : EIATTR_REGCOUNT
	.align		4
        /*0000*/ 	.byte	0x04, 0x2f
        /*0002*/ 	.short	(.L_1 - .L_0)
	.align		4
.L_0:
        /*0004*/ 	.word	index@(triton_poi_fused_add_sigmoid_1)
        /*0008*/ 	.word	0x00000016


	//----- nvinfo : EIATTR_MIN_STACK_SIZE
	.align		4
.L_1:
        /*000c*/ 	.byte	0x04, 0x12
        /*000e*/ 	.short	(.L_3 - .L_2)
	.align		4
.L_2:
        /*0010*/ 	.word	index@(triton_poi_fused_add_sigmoid_1)
        /*0014*/ 	.word	0x00000000


	//----- nvinfo : EIATTR_FRAME_SIZE
	.align		4
.L_3:
        /*0018*/ 	.byte	0x04, 0x11
        /*001a*/ 	.short	(.L_5 - .L_4)
	.align		4
.L_4:
        /*001c*/ 	.word	index@(triton_poi_fused_add_sigmoid_1)
        /*0020*/ 	.word	0x00000000


	//----- nvinfo : EIATTR_MIN_STACK_SIZE
	.align		4
.L_5:
        /*0024*/ 	.byte	0x04, 0x12
        /*0026*/ 	.short	(.L_7 - .L_6)
	.align		4
.L_6:
        /*0028*/ 	.word	index@(triton_poi_fused_add_sigmoid_1)
        /*002c*/ 	.word	0x00000000
.L_7:


//--------------------- .nv.info.triton_poi_fused_add_sigmoid_1 --------------------------
	.section	.nv.info.triton_poi_fused_add_sigmoid_1,"",@"SHT_CUDA_INFO"
	.sectionflags	@""
	.align	4


	//----- nvinfo : EIATTR_CUDA_API_VERSION
	.align		4
        /*0000*/ 	.byte	0x04, 0x37
        /*0002*/ 	.short	(.L_9 - .L_8)
.L_8:
        /*0004*/ 	.word	0x0000007c


	//----- nvinfo : EIATTR_KPARAM_INFO
	.align		4
.L_9:
        /*0008*/ 	.byte	0x04, 0x17
        /*000a*/ 	.short	(.L_11 - .L_10)
.L_10:
        /*000c*/ 	.word	0x00000000
        /*0010*/ 	.short	0x0004
        /*0012*/ 	.short	0x0020
        /*0014*/ 	.byte	0x00, 0xf0, 0x11, 0x00


	//----- nvinfo : EIATTR_KPARAM_INFO
	.align		4
.L_11:
        /*0018*/ 	.byte	0x04, 0x17
        /*001a*/ 	.short	(.L_13 - .L_12)
.L_12:
        /*001c*/ 	.word	0x00000000
        /*0020*/ 	.short	0x0003
        /*0022*/ 	.short	0x0018
        /*0024*/ 	.byte	0x00, 0xf4, 0x21, 0x00


	//----- nvinfo : EIATTR_KPARAM_INFO
	.align		4
.L_13:
        /*0028*/ 	.byte	0x04, 0x17
        /*002a*/ 	.short	(.L_15 - .L_14)
.L_14:
        /*002c*/ 	.word	0x00000000
        /*0030*/ 	.short	0x0002
        /*0032*/ 	.short	0x0010
        /*0034*/ 	.byte	0x00, 0xf4, 0x21, 0x00


	//----- nvinfo : EIATTR_KPARAM_INFO
	.align		4
.L_15:
        /*0038*/ 	.byte	0x04, 0x17
        /*003a*/ 	.short	(.L_17 - .L_16)
.L_16:
        /*003c*/ 	.word	0x00000000
        /*0040*/ 	.short	0x0001
        /*0042*/ 	.short	0x0008
        /*0044*/ 	.byte	0x00, 0xf4, 0x21, 0x00


	//----- nvinfo : EIATTR_KPARAM_INFO
	.align		4
.L_17:
        /*0048*/ 	.byte	0x04, 0x17
        /*004a*/ 	.short	(.L_19 - .L_18)
.L_18:
        /*004c*/ 	.word	0x00000000
        /*0050*/ 	.short	0x0000
        /*0052*/ 	.short	0x0000
        /*0054*/ 	.byte	0x00, 0xf4, 0x21, 0x00


	//----- nvinfo : EIATTR_SPARSE_MMA_MASK
	.align		4
.L_19:
        /*0058*/ 	.byte	0x03, 0x50
        /*005a*/ 	.short	0x0000


	//----- nvinfo : EIATTR_MAXREG_COUNT
	.align		4
        /*005c*/ 	.byte	0x03, 0x1b
        /*005e*/ 	.short	0x00ff


	//----- nvinfo : EIATTR_EXIT_INSTR_OFFSETS
	.align		4
        /*0060*/ 	.byte	0x04, 0x1c
        /*0062*/ 	.short	(.L_21 - .L_20)


	//   ....[0]....
.L_20:
        /*0064*/ 	.word	0x000003c0


	//   ....[1]....
        /*0068*/ 	.word	0x000003e0


	//----- nvinfo : EIATTR_REQNTID
	.align		4
.L_21:
        /*006c*/ 	.byte	0x04, 0x10
        /*006e*/ 	.short	(.L_23 - .L_22)
.L_22:
        /*0070*/ 	.word	0x00000080
        /*0074*/ 	.word	0x00000001
        /*0078*/ 	.word	0x00000001


	//----- nvinfo : EIATTR_CBANK_PARAM_SIZE
	.align		4
.L_23:
        /*007c*/ 	.byte	0x03, 0x19
        /*007e*/ 	.short	0x0024


	//----- nvinfo : EIATTR_PARAM_CBANK
	.align		4
        /*0080*/ 	.byte	0x04, 0x0a
        /*0082*/ 	.short	(.L_25 - .L_24)
	.align		4
.L_24:
        /*0084*/ 	.word	index@(.nv.constant0.triton_poi_fused_add_sigmoid_1)
        /*0088*/ 	.short	0x0210
        /*008a*/ 	.short	0x0024


	//----- nvinfo : EIATTR_SW_WAR
	.align		4
.L_25:
        /*008c*/ 	.byte	0x04, 0x36
        /*008e*/ 	.short	(.L_27 - .L_26)
.L_26:
        /*0090*/ 	.word	0x00000008
.L_27:


//--------------------- .nv.callgraph             --------------------------
	.section	.nv.callgraph,"",@"SHT_CUDA_CALLGRAPH"
	.align	4
	.sectionentsize	8
	.align		4
        /*0000*/ 	.word	0x00000000
	.align		4
        /*0004*/ 	.word	0xffffffff
	.align		4
        /*0008*/ 	.word	0x00000000
	.align		4
        /*000c*/ 	.word	0xfffffffe
	.align		4
        /*0010*/ 	.word	0x00000000
	.align		4
        /*0014*/ 	.word	0xfffffffd
	.align		4
        /*0018*/ 	.word	0x00000000
	.align		4
        /*001c*/ 	.word	0xfffffffc


//--------------------- .text.triton_poi_fused_add_sigmoid_1 --------------------------
	.section	.text.triton_poi_fused_add_sigmoid_1,"ax",@progbits
	.align	128
        .global         triton_poi_fused_add_sigmoid_1
        .type           triton_poi_fused_add_sigmoid_1,@function
        .size           triton_poi_fused_add_sigmoid_1,(.L_x_1 - triton_poi_fused_add_sigmoid_1)
        .other          triton_poi_fused_add_sigmoid_1,@"STO_CUDA_ENTRY STV_DEFAULT"
triton_poi_fused_add_sigmoid_1:
.text.triton_poi_fused_add_sigmoid_1:
[----:B------:R-:W0:Y:S01]  /*0000*/  LDC R1, c[0x0][0x28] ;  /* 0x00000a00ff017b82 */ /* 0x000e220000000800 */
[----:B------:R-:W1:Y:S07]  /*0010*/  S2R R0, SR_TID.X ;  /* 0x0000000000007919 */ /* 0x000e6e0000002100 */
[----:B------:R-:W2:Y:S01]  /*0020*/  LDC.64 R12, c[0x0][0x218] ;  /* 0x00008600ff0c7b82 */ /* 0x000ea20000000a00 */
[----:B------:R-:W-:Y:S01]  /*0030*/  CS2R R8, SRZ ;  /* 0x0000000000087805 */ /* 0x000fe2000001ff00 */
[----:B------:R-:W-:Y:S01]  /*0040*/  ULDC.64 UR4, c[0x0][0x208] ;  /* 0x0000820000047ab9 */ /* 0x000fe20000000a00 */
[----:B------:R-:W3:Y:S05]  /*0050*/  S2R R15, SR_CTAID.X ;  /* 0x00000000000f7919 */ /* 0x000eea0000002500 */
[----:B------:R-:W4:Y:S08]  /*0060*/  LDC.64 R10, c[0x0][0x210] ;  /* 0x00008400ff0a7b82 */ /* 0x000f300000000a00 */
[----:B------:R-:W5:Y:S08]  /*0070*/  LDC.64 R4, c[0x0][0x220] ;  /* 0x00008800ff047b82 */ /* 0x000f700000000a00 */
[----:B------:R-:W5:Y:S01]  /*0080*/  LDC.64 R2, c[0x0][0x228] ;  /* 0x00008a00ff027b82 */ /* 0x000f620000000a00 */
[----:B-1----:R-:W-:-:S04]  /*0090*/  SHF.L.U32 R0, R0, 0x1, RZ ;  /* 0x0000000100007819 */ /* 0x002fc800000006ff */
[----:B------:R-:W-:Y:S02]  /*00a0*/  LOP3.LUT R0, R0, 0xfe, RZ, 0xc0, !PT ;  /* 0x000000fe00007812 */ /* 0x000fe400078ec0ff */
[----:B---3--:R-:W-:Y:S02]  /*00b0*/  SHF.R.S32.HI R6, RZ, 0x17, R15 ;  /* 0x00000017ff067819 */ /* 0x008fe4000001140f */
[----:B------:R-:W-:Y:S02]  /*00c0*/  LEA R15, R15, R0, 0x8 ;  /* 0x000000000f0f7211 */ /* 0x000fe400078e40ff */
[----:B------:R-:W-:Y:S02]  /*00d0*/  SGXT R0, R6, 0x1 ;  /* 0x000000010600781a */ /* 0x000fe40000000200 */
[----:B------:R-:W-:Y:S02]  /*00e0*/  CS2R R6, SRZ ;  /* 0x0000000000067805 */ /* 0x000fe4000001ff00 */
[C---:B------:R-:W-:Y:S01]  /*00f0*/  ISETP.GE.AND P0, PT, R15.reuse, 0x100, PT ;  /* 0x000001000f00780c */ /* 0x040fe20003f06270 */
[----:B--2---:R-:W-:Y:S01]  /*0100*/  IMAD.WIDE R12, R15, 0x4, R12 ;  /* 0x000000040f0c7825 */ /* 0x004fe200078e020c */
[----:B------:R-:W-:-:S03]  /*0110*/  LEA.HI R0, R0, R15, RZ, 0x2 ;  /* 0x0000000f00007211 */ /* 0x000fc600078f10ff */
[----:B----4-:R-:W-:Y:S01]  /*0120*/  IMAD.WIDE R10, R15, 0x4, R10 ;  /* 0x000000040f0a7825 */ /* 0x010fe200078e020a */
[----:B------:R-:W-:-:S03]  /*0130*/  LOP3.LUT R0, R0, 0xfffffffc, RZ, 0xc0, !PT ;  /* 0xfffffffc00007812 */ /* 0x000fc600078ec0ff */
[----:B-----5:R-:W-:Y:S01]  /*0140*/  IMAD.WIDE R4, R15, 0x4, R4 ;  /* 0x000000040f047825 */ /* 0x020fe200078e0204 */
[----:B------:R-:W-:Y:S02]  /*0150*/  IADD3 R17, R15, -R0, RZ ;  /* 0x800000000f117210 */ /* 0x000fe40007ffe0ff */
[----:B------:R-:W-:Y:S01]  /*0160*/  CS2R R14, SRZ ;  /* 0x00000000000e7805 */ /* 0x000fe2000001ff00 */
[----:B------:R-:W2:Y:S02]  /*0170*/  @!P0 LDG.E.64 R6, desc[UR4][R12.64] ;  /* 0x000000040c068981 */ /* 0x000ea4000c1e1b00 */
[----:B0-----:R-:W-:Y:S02]  /*0180*/  IMAD.WIDE R2, R17, 0x4, R2 ;  /* 0x0000000411027825 */ /* 0x001fe400078e0202 */
[----:B------:R-:W2:Y:S01]  /*0190*/  @!P0 LDG.E.64 R8, desc[UR4][R10.64] ;  /* 0x000000040a088981 */ /* 0x000ea2000c1e1b00 */
[----:B------:R-:W-:-:S03]  /*01a0*/  CS2R R16, SRZ ;  /* 0x0000000000107805 */ /* 0x000fc6000001ff00 */
[----:B------:R0:W3:Y:S04]  /*01b0*/  @!P0 LDG.E.64 R14, desc[UR4][R4.64] ;  /* 0x00000004040e8981 */ /* 0x0000e8000c1e1b00 */
[----:B------:R-:W4:Y:S01]  /*01c0*/  @!P0 LDG.E.EL.64 R16, desc[UR4][R2.64] ;  /* 0x0000000402108981 */ /* 0x000f22000c2e1b00 */
[----:B0-----:R-:W-:Y:S01]  /*01d0*/  HFMA2.MMA R5, -RZ, RZ, 1.625, 0 ;  /* 0x3e800000ff057435 */ /* 0x001fe200000001ff */
[----:B--2---:R-:W-:Y:S01]  /*01e0*/  FADD R19, R6, R8 ;  /* 0x0000000806137221 */ /* 0x004fe20000000000 */
[----:B------:R-:W-:-:S03]  /*01f0*/  FADD R0, R7, R9 ;  /* 0x0000000907007221 */ /* 0x000fc60000000000 */
[----:B---3--:R-:W-:Y:S01]  /*0200*/  FADD R19, R19, R14 ;  /* 0x0000000e13137221 */ /* 0x008fe20000000000 */
[----:B------:R-:W-:-:S03]  /*0210*/  FADD R0, R0, R15 ;  /* 0x0000000f00007221 */ /* 0x000fc60000000000 */
[----:B----4-:R-:W-:Y:S01]  /*0220*/  FADD R16, R19, R16 ;  /* 0x0000001013107221 */ /* 0x010fe20000000000 */
[----:B------:R-:W-:-:S03]  /*0230*/  FADD R0, R0, R17 ;  /* 0x0000001100007221 */ /* 0x000fc60000000000 */
[----:B------:R-:W-:Y:S01]  /*0240*/  FADD R16, RZ, -R16 ;  /* 0x80000010ff107221 */ /* 0x000fe20000000000 */
[----:B------:R-:W-:-:S03]  /*0250*/  FADD R0, RZ, -R0 ;  /* 0x80000000ff007221 */ /* 0x000fc60000000000 */
[----:B------:R-:W-:Y:S01]  /*0260*/  FMUL R16, R16, 1.4426950216293334961 ;  /* 0x3fb8aa3b10107820 */ /* 0x000fe20000400000 */
[----:B------:R-:W-:-:S04]  /*0270*/  FMUL R4, R0, 1.4426950216293334961 ;  /* 0x3fb8aa3b00047820 */ /* 0x000fc80000400000 */
[----:B------:R-:W-:Y:S02]  /*0280*/  FSETP.GEU.AND P1, PT, R16, -126, PT ;  /* 0xc2fc00001000780b */ /* 0x000fe40003f2e000 */
[----:B------:R-:W-:-:S11]  /*0290*/  FSETP.GEU.AND P2, PT, R4, -126, PT ;  /* 0xc2fc00000400780b */ /* 0x000fd60003f4e000 */
[----:B------:R-:W-:Y:S02]  /*02a0*/  @!P1 FMUL R16, R16, 0.5 ;  /* 0x3f00000010109820 */ /* 0x000fe40000400000 */
[----:B------:R-:W-:Y:S02]  /*02b0*/  @!P2 FMUL R4, R4, 0.5 ;  /* 0x3f0000000404a820 */ /* 0x000fe40000400000 */
[----:B------:R-:W0:Y:S08]  /*02c0*/  MUFU.EX2 R0, R16 ;  /* 0x0000001000007308 */ /* 0x000e300000000800 */
[----:B------:R-:W1:Y:S01]  /*02d0*/  MUFU.EX2 R2, R4 ;  /* 0x0000000400027308 */ /* 0x000e620000000800 */
[----:B0-----:R-:W-:-:S04]  /*02e0*/  @!P1 FMUL R0, R0, R0 ;  /* 0x0000000000009220 */ /* 0x001fc80000400000 */
[----:B------:R-:W-:Y:S01]  /*02f0*/  FADD R0, R0, 1 ;  /* 0x3f80000000007421 */ /* 0x000fe20000000000 */
[----:B-1----:R-:W-:-:S04]  /*0300*/  @!P2 FMUL R2, R2, R2 ;  /* 0x000000020202a220 */ /* 0x002fc80000400000 */
[----:B------:R-:W-:Y:S01]  /*0310*/  FSETP.GT.AND P1, PT, R0, 8.50705917302346158658e+37, PT ;  /* 0x7e8000000000780b */ /* 0x000fe20003f24000 */
[----:B------:R-:W-:-:S03]  /*0320*/  FADD R2, R2, 1 ;  /* 0x3f80000002027421 */ /* 0x000fc60000000000 */
[----:B------:R-:W-:Y:S02]  /*0330*/  FSEL R3, R5, 1, P1 ;  /* 0x3f80000005037808 */ /* 0x000fe40000800000 */
[----:B------:R-:W-:-:S04]  /*0340*/  FSETP.GT.AND P2, PT, R2, 8.50705917302346158658e+37, PT ;  /* 0x7e8000000200780b */ /* 0x000fc80003f44000 */
[----:B------:R-:W-:-:S03]  /*0350*/  FSEL R5, R5, 1, P2 ;  /* 0x3f80000005057808 */ /* 0x000fc60001000000 */
[----:B------:R-:W-:-:S06]  /*0360*/  @P1 FMUL R0, R0, 0.25 ;  /* 0x3e80000000001820 */ /* 0x000fcc0000400000 */
[----:B------:R-:W0:Y:S01]  /*0370*/  MUFU.RCP R0, R0 ;  /* 0x0000000000007308 */ /* 0x000e220000001000 */
[----:B------:R-:W-:-:S07]  /*0380*/  @P2 FMUL R2, R2, 0.25 ;  /* 0x3e80000002022820 */ /* 0x000fce0000400000 */
[----:B------:R-:W1:Y:S01]  /*0390*/  MUFU.RCP R2, R2 ;  /* 0x0000000200027308 */ /* 0x000e620000001000 */
[----:B0-----:R-:W-:Y:S01]  /*03a0*/  FMUL R4, R0, R3 ;  /* 0x0000000300047220 */ /* 0x001fe20000400000 */
[----:B-1----:R-:W-:Y:S01]  /*03b0*/  FMUL R5, R2, R5 ;  /* 0x0000000502057220 */ /* 0x002fe20000400000 */
[----:B------:R-:W-:Y:S06]  /*03c0*/  @P0 EXIT ;  /* 0x000000000000094d */ /* 0x000fec0003800000 */
[----:B------:R-:W-:Y:S01]  /*03d0*/  STG.E.64 desc[UR4][R10.64], R4 ;  /* 0x000000040a007986 */ /* 0x000fe2000c101b04 */
[----:B------:R-:W-:Y:S05]  /*03e0*/  EXIT ;  /* 0x000000000000794d */ /* 0x000fea0003800000 */
.L_x_0:
[----:B------:R-:W-:-:S00]  /*03f0*/  BRA `(.L_x_0) ;  /* 0xfffffffc00fc7947 */ /* 0x000fc0000383ffff */
[----:B------:R-:W-:-:S00]  /*0400*/  NOP ;  /* 0x0000000000007918 */ /* 0x000fc00000000000 */
[----:B------:R-:W-:-:S00]  /*0410*/  NOP ;  /* 0x0000000000007918 */ /* 0x000fc00000000000 */
[----:B------:R-:W-:-:S00]  /*0420*/  NOP ;  /* 0x0000000000007918 */ /* 0x000fc00000000000 */
[----:B------:R-:W-:-:S00]  /*0430*/  NOP ;  /* 0x0000000000007918 */ /* 0x000fc00000000000 */
[----:B------:R-:W-:-:S00]  /*0440*/  NOP ;  /* 0x0000000000007918 */ /* 0x000fc00000000000 */
[----:B------:R-:W-:-:S00]  /*0450*/  NOP ;  /* 0x0000000000007918 */ /* 0x000fc00000000000 */
[----:B------:R-:W-:-:S00]  /*0460*/  NOP ;  /* 0x0000000000007918 */ /* 0x000fc00000000000 */
[----:B------:R-:W-:-:S00]  /*0470*/  NOP ;  /* 0x0000000000007918 */ /* 0x000fc00000000000 */
.L_x_1:


//--------------------- .nv.constant0.triton_poi_fused_add_sigmoid_1 --------------------------
	.section	.nv.constant0.triton_poi_fused_add_sigmoid_1,"a",@progbits
	.sectionflags	@""
	.align	4
.nv.constant0.triton_poi_fused_add_sigmoid_1:
	.zero		564
